	.headerflags	@"EF_CUDA_TEXMODE_UNIFIED EF_CUDA_64BIT_ADDRESS EF_CUDA_ACCELERATORS EF_CUDA_SM90 EF_CUDA_VIRTUAL_SM(EF_CUDA_SM90)"
	.elftype	@"ET_EXEC"


//--------------------- .nv.info                  --------------------------
	.section	.nv.info,"",@"SHT_CUDA_INFO"
	.align	4


	//----- nvinfo : EIATTR_REGCOUNT
	.align		4
        /*0000*/ 	.byte	0x04, 0x2f
        /*0002*/ 	.short	(.L_3 - .L_2)
	.align		4
.L_2:
        /*0004*/ 	.word	index@(triton_poi_fused__native_batch_norm_legit_no_training_cat_relu_10)
        /*0008*/ 	.word	0x00000020


	//----- nvinfo : EIATTR_MIN_STACK_SIZE
	.align		4
.L_3:
        /*000c*/ 	.byte	0x04, 0x12
        /*000e*/ 	.short	(.L_5 - .L_4)
	.align		4
.L_4:
        /*0010*/ 	.word	index@(triton_poi_fused__native_batch_norm_legit_no_training_cat_relu_10)
        /*0014*/ 	.word	0x00000000


	//----- nvinfo : EIATTR_FRAME_SIZE
	.align		4
.L_5:
        /*0018*/ 	.byte	0x04, 0x11
        /*001a*/ 	.short	(.L_7 - .L_6)
	.align		4
.L_6:
        /*001c*/ 	.word	index@(triton_poi_fused__native_batch_norm_legit_no_training_cat_relu_10)
        /*0020*/ 	.word	0x00000000


	//----- nvinfo : EIATTR_MIN_STACK_SIZE
	.align		4
.L_7:
        /*0024*/ 	.byte	0x04, 0x12
        /*0026*/ 	.short	(.L_9 - .L_8)
	.align		4
.L_8:
        /*0028*/ 	.word	index@(triton_poi_fused__native_batch_norm_legit_no_training_cat_relu_10)
        /*002c*/ 	.word	0x00000000
.L_9:


//--------------------- .nv.info.triton_poi_fused__native_batch_norm_legit_no_training_cat_relu_10 --------------------------
	.section	.nv.info.triton_poi_fused__native_batch_norm_legit_no_training_cat_relu_10,"",@"SHT_CUDA_INFO"
	.sectionflags	@""
	.align	4


	//----- nvinfo : EIATTR_CUDA_API_VERSION
	.align		4
        /*0000*/ 	.byte	0x04, 0x37
        /*0002*/ 	.short	(.L_11 - .L_10)
.L_10:
        /*0004*/ 	.word	0x0000007c


	//----- nvinfo : EIATTR_KPARAM_INFO
	.align		4
.L_11:
        /*0008*/ 	.byte	0x04, 0x17
        /*000a*/ 	.short	(.L_13 - .L_12)
.L_12:
        /*000c*/ 	.word	0x00000000
        /*0010*/ 	.short	0x0008
        /*0012*/ 	.short	0x0040
        /*0014*/ 	.byte	0x00, 0xf0, 0x11, 0x00


	//----- nvinfo : EIATTR_KPARAM_INFO
	.align		4
.L_13:
        /*0018*/ 	.byte	0x04, 0x17
        /*001a*/ 	.short	(.L_15 - .L_14)
.L_14:
        /*001c*/ 	.word	0x00000000
        /*0020*/ 	.short	0x0007
        /*0022*/ 	.short	0x0038
        /*0024*/ 	.byte	0x00, 0xf4, 0x21, 0x00


	//----- nvinfo : EIATTR_KPARAM_INFO
	.align		4
.L_15:
        /*0028*/ 	.byte	0x04, 0x17
        /*002a*/ 	.short	(.L_17 - .L_16)
.L_16:
        /*002c*/ 	.word	0x00000000
        /*0030*/ 	.short	0x0006
        /*0032*/ 	.short	0x0030
        /*0034*/ 	.byte	0x00, 0xf4, 0x21, 0x00


	//----- nvinfo : EIATTR_KPARAM_INFO
	.align		4
.L_17:
        /*0038*/ 	.byte	0x04, 0x17
        /*003a*/ 	.short	(.L_19 - .L_18)
.L_18:
        /*003c*/ 	.word	0x00000000
        /*0040*/ 	.short	0x0005
        /*0042*/ 	.short	0x0028
        /*0044*/ 	.byte	0x00, 0xf4, 0x21, 0x00


	//----- nvinfo : EIATTR_KPARAM_INFO
	.align		4
.L_19:
        /*0048*/ 	.byte	0x04, 0x17
        /*004a*/ 	.short	(.L_21 - .L_20)
.L_20:
        /*004c*/ 	.word	0x00000000
        /*0050*/ 	.short	0x0004
        /*0052*/ 	.short	0x0020
        /*0054*/ 	.byte	0x00, 0xf4, 0x21, 0x00


	//----- nvinfo : EIATTR_KPARAM_INFO
	.align		4
.L_21:
        /*0058*/ 	.byte	0x04, 0x17
        /*005a*/ 	.short	(.L_23 - .L_22)
.L_22:
        /*005c*/ 	.word	0x00000000
        /*0060*/ 	.short	0x0003
        /*0062*/ 	.short	0x0018
        /*0064*/ 	.byte	0x00, 0xf4, 0x21, 0x00


	//----- nvinfo : EIATTR_KPARAM_INFO
	.align		4
.L_23:
        /*0068*/ 	.byte	0x04, 0x17
        /*006a*/ 	.short	(.L_25 - .L_24)
.L_24:
        /*006c*/ 	.word	0x00000000
        /*0070*/ 	.short	0x0002
        /*0072*/ 	.short	0x0010
        /*0074*/ 	.byte	0x00, 0xf4, 0x21, 0x00


	//----- nvinfo : EIATTR_KPARAM_INFO
	.align		4
.L_25:
        /*0078*/ 	.byte	0x04, 0x17
        /*007a*/ 	.short	(.L_27 - .L_26)
.L_26:
        /*007c*/ 	.word	0x00000000
        /*0080*/ 	.short	0x0001
        /*0082*/ 	.short	0x0008
        /*0084*/ 	.byte	0x00, 0xf4, 0x21, 0x00


	//----- nvinfo : EIATTR_KPARAM_INFO
	.align		4
.L_27:
        /*0088*/ 	.byte	0x04, 0x17
        /*008a*/ 	.short	(.L_29 - .L_28)
.L_28:
        /*008c*/ 	.word	0x00000000
        /*0090*/ 	.short	0x0000
        /*0092*/ 	.short	0x0000
        /*0094*/ 	.byte	0x00, 0xf4, 0x21, 0x00


	//----- nvinfo : EIATTR_SPARSE_MMA_MASK
	.align		4
.L_29:
        /*0098*/ 	.byte	0x03, 0x50
        /*009a*/ 	.short	0x0000


	//----- nvinfo : EIATTR_MAXREG_COUNT
	.align		4
        /*009c*/ 	.byte	0x03, 0x1b
        /*009e*/ 	.short	0x00ff


	//----- nvinfo : EIATTR_EXIT_INSTR_OFFSETS
	.align		4
        /*00a0*/ 	.byte	0x04, 0x1c
        /*00a2*/ 	.short	(.L_31 - .L_30)


	//   ....[0]....
.L_30:
        /*00a4*/ 	.word	0x00000bb0


	//----- nvinfo : EIATTR_REQNTID
	.align		4
.L_31:
        /*00a8*/ 	.byte	0x04, 0x10
        /*00aa*/ 	.short	(.L_33 - .L_32)
.L_32:
        /*00ac*/ 	.word	0x00000080
        /*00b0*/ 	.word	0x00000001
        /*00b4*/ 	.word	0x00000001


	//----- nvinfo : EIATTR_CBANK_PARAM_SIZE
	.align		4
.L_33:
        /*00b8*/ 	.byte	0x03, 0x19
        /*00ba*/ 	.short	0x0044


	//----- nvinfo : EIATTR_PARAM_CBANK
	.align		4
        /*00bc*/ 	.byte	0x04, 0x0a
        /*00be*/ 	.short	(.L_35 - .L_34)
	.align		4
.L_34:
        /*00c0*/ 	.word	index@(.nv.constant0.triton_poi_fused__native_batch_norm_legit_no_training_cat_relu_10)
        /*00c4*/ 	.short	0x0210
        /*00c6*/ 	.short	0x0044


	//----- nvinfo : EIATTR_SW_WAR
	.align		4
.L_35:
        /*00c8*/ 	.byte	0x04, 0x36
        /*00ca*/ 	.short	(.L_37 - .L_36)
.L_36:
        /*00cc*/ 	.word	0x00000008
.L_37:


//--------------------- .nv.callgraph             --------------------------
	.section	.nv.callgraph,"",@"SHT_CUDA_CALLGRAPH"
	.align	4
	.sectionentsize	8
	.align		4
        /*0000*/ 	.word	0x00000000
	.align		4
        /*0004*/ 	.word	0xffffffff
	.align		4
        /*0008*/ 	.word	0x00000000
	.align		4
        /*000c*/ 	.word	0xfffffffe
	.align		4
        /*0010*/ 	.word	0x00000000
	.align		4
        /*0014*/ 	.word	0xfffffffd
	.align		4
        /*0018*/ 	.word	0x00000000
	.align		4
        /*001c*/ 	.word	0xfffffffc


//--------------------- .nv.constant4             --------------------------
	.section	.nv.constant4,"a",@progbits
	.align	8
	.align		8
.nv.constant4:
        /*0000*/ 	.dword	_$_str
	.align		8
        /*0008*/ 	.dword	_$_str_$_2


//--------------------- .text.triton_poi_fused__native_batch_norm_legit_no_training_cat_relu_10 --------------------------
	.section	.text.triton_poi_fused__native_batch_norm_legit_no_training_cat_relu_10,"ax",@progbits
	.align	128
        .global         triton_poi_fused__native_batch_norm_legit_no_training_cat_relu_10
        .type           triton_poi_fused__native_batch_norm_legit_no_training_cat_relu_10,@function
        .size           triton_poi_fused__native_batch_norm_legit_no_training_cat_relu_10,(.L_x_1 - triton_poi_fused__native_batch_norm_legit_no_training_cat_relu_10)
        .other          triton_poi_fused__native_batch_norm_legit_no_training_cat_relu_10,@"STO_CUDA_ENTRY STV_DEFAULT"
triton_poi_fused__native_batch_norm_legit_no_training_cat_relu_10:
.text.triton_poi_fused__native_batch_norm_legit_no_training_cat_relu_10:
[----:B------:R-:W-:Y:S01]  /*0000*/  LDC R1, c[0x0][0x28] ;  /* 0x00000a00ff017b82 */ /* 0x000fe20000000800 */
[----:B------:R-:W1:Y:S07]  /*0010*/  S2R R0, SR_TID.X ;  /* 0x0000000000007919 */ /* 0x000e6e0000002100 */
[----:B------:R-:W2:Y:S01]  /*0020*/  LDC.64 R2, c[0x0][0x228] ;  /* 0x00008a00ff027b82 */ /* 0x000ea20000000a00 */
[----:B------:R-:W-:Y:S01]  /*0030*/  ULDC.64 UR4, c[0x0][0x208] ;  /* 0x0000820000047ab9 */ /* 0x000fe20000000a00 */
[----:B------:R-:W-:Y:S01]  /*0040*/  ULDC.64 UR6, c[0x0][0x218] ;  /* 0x0000860000067ab9 */ /* 0x000fe20000000a00 */
[----:B------:R-:W3:Y:S05]  /*0050*/  S2R R21, SR_CTAID.X ;  /* 0x0000000000157919 */ /* 0x000eea0000002500 */
[----:B------:R-:W4:Y:S01]  /*0060*/  LDC.64 R28, c[0x0][0x238] ;  /* 0x00008e00ff1c7b82 */ /* 0x000f220000000a00 */
[----:B-1----:R-:W-:Y:S01]  /*0070*/  IMAD.SHL.U32 R0, R0, 0x4, RZ ;  /* 0x0000000400007824 */ /* 0x002fe200078e00ff */
[----:B---3--:R-:W-:-:S04]  /*0080*/  SHF.R.S32.HI R4, RZ, 0x15, R21 ;  /* 0x00000015ff047819 */ /* 0x008fc80000011415 */
[----:B------:R-:W-:Y:S02]  /*0090*/  LOP3.LUT R0, R0, 0x1fc, RZ, 0xc0, !PT ;  /* 0x000001fc00007812 */ /* 0x000fe400078ec0ff */
[----:B------:R-:W-:-:S03]  /*00a0*/  SGXT R4, R4, 0x1 ;  /* 0x000000010404781a */ /* 0x000fc60000000200 */
[----:B------:R-:W-:-:S04]  /*00b0*/  IMAD R21, R21, 0x400, R0 ;  /* 0x0000040015157824 */ /* 0x000fc800078e0200 */
[----:B------:R-:W-:Y:S01]  /*00c0*/  VIADD R0, R21, 0x200 ;  /* 0x0000020015007836 */ /* 0x000fe20000000000 */
[----:B------:R-:W-:-:S04]  /*00d0*/  LEA.HI R6, R4, R21, RZ, 0xf ;  /* 0x0000001504067211 */ /* 0x000fc800078f78ff */
[----:B------:R-:W-:Y:S02]  /*00e0*/  SHF.R.S32.HI R9, RZ, 0xf, R6 ;  /* 0x0000000fff097819 */ /* 0x000fe40000011406 */
[----:B------:R-:W-:-:S03]  /*00f0*/  LEA.HI R4, R4, R0, RZ, 0xf ;  /* 0x0000000004047211 */ /* 0x000fc600078f78ff */
[----:B------:R-:W-:Y:S01]  /*0100*/  IMAD.HI R7, R9, 0x78787879, RZ ;  /* 0x7878787909077827 */ /* 0x000fe200078e02ff */
[----:B------:R-:W-:-:S04]  /*0110*/  SHF.R.S32.HI R25, RZ, 0xf, R4 ;  /* 0x0000000fff197819 */ /* 0x000fc80000011404 */
[----:B------:R-:W-:Y:S01]  /*0120*/  SHF.R.U32.HI R8, RZ, 0x1f, R7 ;  /* 0x0000001fff087819 */ /* 0x000fe20000011607 */
[----:B------:R-:W-:-:S03]  /*0130*/  IMAD.HI R5, R25, 0x78787879, RZ ;  /* 0x7878787919057827 */ /* 0x000fc600078e02ff */
[----:B------:R-:W-:Y:S02]  /*0140*/  LEA.HI.SX32 R10, R7, R8, 0x1a ;  /* 0x00000008070a7211 */ /* 0x000fe400078fd2ff */
[----:B------:R-:W-:-:S03]  /*0150*/  SHF.R.U32.HI R8, RZ, 0x1f, R5 ;  /* 0x0000001fff087819 */ /* 0x000fc60000011605 */
[----:B------:R-:W-:Y:S01]  /*0160*/  IMAD R9, R10, -0x88, R9 ;  /* 0xffffff780a097824 */ /* 0x000fe200078e0209 */
[----:B------:R-:W-:-:S03]  /*0170*/  LEA.HI.SX32 R8, R5, R8, 0x1a ;  /* 0x0000000805087211 */ /* 0x000fc600078fd2ff */
[----:B--2---:R-:W-:-:S04]  /*0180*/  IMAD.WIDE R10, R9, 0x4, R2 ;  /* 0x00000004090a7825 */ /* 0x004fc800078e0202 */
[----:B------:R-:W-:Y:S02]  /*0190*/  IMAD R25, R8, -0x88, R25 ;  /* 0xffffff7808197824 */ /* 0x000fe400078e0219 */
[----:B------:R1:W2:Y:S02]  /*01a0*/  LDG.E.EL R10, desc[UR4][R10.64] ;  /* 0x000000040a0a7981 */ /* 0x0002a4000c2e1900 */
[----:B------:R-:W-:-:S06]  /*01b0*/  IMAD.WIDE R2, R25, 0x4, R2 ;  /* 0x0000000419027825 */ /* 0x000fcc00078e0202 */
[----:B------:R3:W5:Y:S01]  /*01c0*/  LDG.E.EL R2, desc[UR4][R2.64] ;  /* 0x0000000402027981 */ /* 0x000762000c2e1900 */
[----:B------:R-:W-:Y:S01]  /*01d0*/  IMAD.HI R8, R21, 0x78787879, RZ ;  /* 0x7878787915087827 */ /* 0x000fe200078e02ff */
[----:B------:R-:W-:-:S03]  /*01e0*/  LOP3.LUT R12, R6, 0xffff8000, RZ, 0xc0, !PT ;  /* 0xffff8000060c7812 */ /* 0x000fc600078ec0ff */
[----:B-1----:R-:W-:Y:S01]  /*01f0*/  IMAD.SHL.U32 R11, R9, 0x8000, RZ ;  /* 0x00008000090b7824 */ /* 0x002fe200078e00ff */
[----:B------:R-:W-:Y:S01]  /*0200*/  SHF.R.U32.HI R7, RZ, 0x1f, R8 ;  /* 0x0000001fff077819 */ /* 0x000fe20000011608 */
[----:B------:R-:W-:-:S03]  /*0210*/  IMAD.IADD R12, R21, 0x1, -R12 ;  /* 0x00000001150c7824 */ /* 0x000fc600078e0a0c */
[----:B------:R-:W-:Y:S02]  /*0220*/  LEA.HI.SX32 R8, R8, R7, 0xb ;  /* 0x0000000708087211 */ /* 0x000fe400078f5aff */
[----:B------:R-:W-:Y:S02]  /*0230*/  SHF.R.S32.HI R16, RZ, 0x1f, R12 ;  /* 0x0000001fff107819 */ /* 0x000fe4000001140c */
[----:B------:R-:W-:Y:S01]  /*0240*/  SHF.R.S32.HI R14, RZ, 0x1f, R11 ;  /* 0x0000001fff0e7819 */ /* 0x000fe2000001140b */
[----:B--2---:R-:W-:Y:S01]  /*0250*/  FADD R5, R10, 9.9999997473787516356e-06 ;  /* 0x3727c5ac0a057421 */ /* 0x004fe20000000000 */
[----:B------:R-:W-:-:S05]  /*0260*/  IMAD.HI R10, R0, 0x78787879, RZ ;  /* 0x78787879000a7827 */ /* 0x000fca00078e02ff */
[----:B------:R-:W1:Y:S01]  /*0270*/  MUFU.SQRT R5, R5 ;  /* 0x0000000500057308 */ /* 0x000e620000002000 */
[----:B---3--:R-:W-:Y:S01]  /*0280*/  SHF.R.U32.HI R3, RZ, 0x1f, R10 ;  /* 0x0000001fff037819 */ /* 0x008fe2000001160a */
[----:B-----5:R-:W-:Y:S01]  /*0290*/  FADD R13, R2, 9.9999997473787516356e-06 ;  /* 0x3727c5ac020d7421 */ /* 0x020fe20000000000 */
[----:B------:R-:W-:-:S05]  /*02a0*/  IMAD R2, R8, 0x60000, RZ ;  /* 0x0006000008027824 */ /* 0x000fca00078e02ff */
[----:B------:R2:W3:Y:S01]  /*02b0*/  MUFU.SQRT R6, R13 ;  /* 0x0000000d00067308 */ /* 0x0004e20000002000 */
[--C-:B------:R-:W-:Y:S02]  /*02c0*/  IADD3 R7, P2, P4, R11, R12, R2.reuse ;  /* 0x0000000c0b077210 */ /* 0x100fe40007c5e002 */
[----:B------:R-:W-:Y:S02]  /*02d0*/  SHF.R.S32.HI R15, RZ, 0x1f, R2 ;  /* 0x0000001fff0f7819 */ /* 0x000fe40000011402 */
[C---:B-1----:R-:W-:Y:S02]  /*02e0*/  FSETP.GT.AND P3, PT, R5.reuse, 8.50705917302346158658e+37, PT ;  /* 0x7e8000000500780b */ /* 0x042fe40003f64000 */
[C---:B------:R-:W-:Y:S02]  /*02f0*/  FSETP.GEU.AND P1, PT, R5.reuse, 1.175494350822287508e-38, PT ;  /* 0x008000000500780b */ /* 0x040fe40003f2e000 */
[----:B--2---:R-:W-:Y:S02]  /*0300*/  LEA.HI.SX32 R13, R10, R3, 0xb ;  /* 0x000000030a0d7211 */ /* 0x004fe400078f5aff */
[----:B------:R-:W-:Y:S01]  /*0310*/  LOP3.LUT R3, R4, 0xffff8000, RZ, 0xc0, !PT ;  /* 0xffff800004037812 */ /* 0x000fe200078ec0ff */
[----:B------:R-:W-:Y:S01]  /*0320*/  IMAD.MOV.U32 R4, RZ, RZ, 0x3e800000 ;  /* 0x3e800000ff047424 */ /* 0x000fe200078e00ff */
[----:B------:R-:W-:Y:S01]  /*0330*/  IADD3.X R14, R14, R16, R15, P2, P4 ;  /* 0x000000100e0e7210 */ /* 0x000fe200017e840f */
[----:B------:R-:W1:Y:S01]  /*0340*/  LDC.64 R10, c[0x0][0x230] ;  /* 0x00008c00ff0a7b82 */ /* 0x000e620000000a00 */
[----:B---3--:R-:W-:Y:S01]  /*0350*/  FSETP.GT.AND P0, PT, R6, 8.50705917302346158658e+37, PT ;  /* 0x7e8000000600780b */ /* 0x008fe20003f04000 */
[----:B------:R-:W-:Y:S01]  /*0360*/  IMAD.IADD R16, R0, 0x1, -R3 ;  /* 0x0000000100107824 */ /* 0x000fe200078e0a03 */
[----:B------:R-:W-:Y:S01]  /*0370*/  FSETP.GEU.AND P2, PT, R6, 1.175494350822287508e-38, PT ;  /* 0x008000000600780b */ /* 0x000fe20003f4e000 */
[----:B------:R-:W-:Y:S01]  /*0380*/  @P3 FMUL R5, R5, 0.25 ;  /* 0x3e80000005053820 */ /* 0x000fe20000400000 */
[----:B------:R-:W-:Y:S01]  /*0390*/  IMAD R0, R13, -0x440000, R0 ;  /* 0xffbc00000d007824 */ /* 0x000fe200078e0200 */
[----:B------:R-:W-:-:S02]  /*03a0*/  FSEL R18, R4, 1, P3 ;  /* 0x3f80000004127808 */ /* 0x000fc40001800000 */
[----:B------:R-:W-:Y:S01]  /*03b0*/  @!P1 FMUL R5, R5, 16777216 ;  /* 0x4b80000005059820 */ /* 0x000fe20000400000 */
[----:B------:R-:W2:Y:S01]  /*03c0*/  LDC.64 R2, c[0x0][0x220] ;  /* 0x00008800ff027b82 */ /* 0x000ea20000000a00 */
[C---:B------:R-:W-:Y:S01]  /*03d0*/  IMAD R15, R13.reuse, 0x3e0000, R0 ;  /* 0x003e00000d0f7824 */ /* 0x040fe200078e0200 */
[----:B------:R-:W-:Y:S01]  /*03e0*/  SHF.R.S32.HI R19, RZ, 0x1f, R16 ;  /* 0x0000001fff137819 */ /* 0x000fe20000011410 */
[----:B------:R-:W3:Y:S01]  /*03f0*/  MUFU.RCP R23, R5 ;  /* 0x0000000500177308 */ /* 0x000ee20000001000 */
[----:B------:R-:W-:Y:S02]  /*0400*/  IMAD R0, R13, 0x60000, RZ ;  /* 0x000600000d007824 */ /* 0x000fe400078e02ff */
[----:B------:R-:W-:Y:S01]  /*0410*/  @!P1 FMUL R18, R18, 16777216 ;  /* 0x4b80000012129820 */ /* 0x000fe20000400000 */
[----:B------:R-:W-:Y:S02]  /*0420*/  IMAD.SHL.U32 R13, R25, 0x8000, RZ ;  /* 0x00008000190d7824 */ /* 0x000fe400078e00ff */
[----:B------:R-:W-:Y:S01]  /*0430*/  @P0 FMUL R6, R6, 0.25 ;  /* 0x3e80000006060820 */ /* 0x000fe20000400000 */
[----:B------:R-:W-:-:S02]  /*0440*/  LEA R12, P3, R7, UR6, 0x2 ;  /* 0x00000006070c7c11 */ /* 0x000fc4000f8610ff */
[--C-:B------:R-:W-:Y:S01]  /*0450*/  SHF.R.S32.HI R20, RZ, 0x1f, R0.reuse ;  /* 0x0000001fff147819 */ /* 0x100fe20000011400 */
[----:B------:R-:W-:Y:S01]  /*0460*/  @!P2 FMUL R6, R6, 16777216 ;  /* 0x4b8000000606a820 */ /* 0x000fe20000400000 */
[----:B------:R-:W-:Y:S02]  /*0470*/  IADD3 R16, P4, P5, R13, R16, R0 ;  /* 0x000000100d107210 */ /* 0x000fe40007d9e000 */
[----:B------:R-:W-:Y:S01]  /*0480*/  SHF.R.S32.HI R17, RZ, 0x1f, R13 ;  /* 0x0000001fff117819 */ /* 0x000fe2000001140d */
[----:B------:R-:W5:Y:S01]  /*0490*/  MUFU.RCP R0, R6 ;  /* 0x0000000600007308 */ /* 0x000f620000001000 */
[----:B------:R-:W-:Y:S01]  /*04a0*/  FSEL R13, R4, 1, P0 ;  /* 0x3f800000040d7808 */ /* 0x000fe20000000000 */
[----:B-1----:R-:W-:Y:S01]  /*04b0*/  IMAD.WIDE R26, R9, 0x4, R10 ;  /* 0x00000004091a7825 */ /* 0x002fe200078e020a */
[----:B------:R-:W-:-:S03]  /*04c0*/  IADD3.X R17, R17, R19, R20, P4, P5 ;  /* 0x0000001311117210 */ /* 0x000fc600027ea414 */
[----:B---3--:R-:W-:Y:S01]  /*04d0*/  FMUL R23, R23, R18 ;  /* 0x0000001217177220 */ /* 0x008fe20000400000 */
[----:B------:R-:W-:Y:S01]  /*04e0*/  ISETP.GT.AND P0, PT, R9, 0x7b, PT ;  /* 0x0000007b0900780c */ /* 0x000fe20003f04270 */
[----:B------:R-:W1:Y:S01]  /*04f0*/  LDC.64 R18, c[0x0][0x210] ;  /* 0x00008400ff127b82 */ /* 0x000e620000000a00 */
[----:B------:R-:W-:Y:S01]  /*0500*/  LEA.HI.X R7, R7, UR7, R14, 0x2, P3 ;  /* 0x0000000707077c11 */ /* 0x000fe200098f140e */
[----:B--2---:R-:W-:-:S04]  /*0510*/  IMAD.WIDE R4, R9, 0x4, R2 ;  /* 0x0000000409047825 */ /* 0x004fc800078e0202 */
[----:B------:R-:W-:Y:S01]  /*0520*/  @!P2 FMUL R13, R13, 16777216 ;  /* 0x4b8000000d0da820 */ /* 0x000fe20000400000 */
[----:B------:R-:W-:Y:S01]  /*0530*/  IMAD.WIDE R2, R25, 0x4, R2 ;  /* 0x0000000419027825 */ /* 0x000fe200078e0202 */
[----:B------:R-:W-:-:S03]  /*0540*/  ISETP.GE.AND P3, PT, R9, 0x7c, PT ;  /* 0x0000007c0900780c */ /* 0x000fc60003f66270 */
[----:B-----5:R-:W-:Y:S01]  /*0550*/  FMUL R0, R0, R13 ;  /* 0x0000000d00007220 */ /* 0x020fe20000400000 */
[----:B------:R2:W3:Y:S01]  /*0560*/  LDG.E.EL R24, desc[UR4][R4.64] ;  /* 0x0000000404187981 */ /* 0x0004e2000c2e1900 */
[C---:B------:R-:W-:Y:S01]  /*0570*/  IMAD R14, R8.reuse, -0x440000, R21 ;  /* 0xffbc0000080e7824 */ /* 0x040fe200078e0215 */
[----:B------:R-:W-:Y:S01]  /*0580*/  @P0 IADD3 R12, P1, R12, -0x1000000, RZ ;  /* 0xff0000000c0c0810 */ /* 0x000fe20007f3e0ff */
[----:B------:R-:W-:Y:S01]  /*0590*/  IMAD.WIDE R10, R25, 0x4, R10 ;  /* 0x00000004190a7825 */ /* 0x000fe200078e020a */
[----:B------:R-:W5:Y:S03]  /*05a0*/  LDG.E.EL R2, desc[UR4][R2.64] ;  /* 0x0000000402027981 */ /* 0x000f66000c2e1900 */
[----:B------:R-:W-:Y:S01]  /*05b0*/  IMAD R14, R8, 0x3e0000, R14 ;  /* 0x003e0000080e7824 */ /* 0x000fe200078e020e */
[----:B------:R4:W3:Y:S01]  /*05c0*/  LDG.E.EL R20, desc[UR4][R10.64] ;  /* 0x000000040a147981 */ /* 0x0008e2000c2e1900 */
[----:B------:R-:W-:-:S03]  /*05d0*/  @P0 IADD3.X R13, R7, -0x1, RZ, P1, !PT ;  /* 0xffffffff070d0810 */ /* 0x000fc60000ffe4ff */
[----:B------:R4:W3:Y:S01]  /*05e0*/  LDG.E.EL R3, desc[UR4][R26.64] ;  /* 0x000000041a037981 */ /* 0x0008e2000c2e1900 */
[----:B--2---:R-:W-:Y:S02]  /*05f0*/  CS2R R4, SRZ ;  /* 0x0000000000047805 */ /* 0x004fe4000001ff00 */
[----:B------:R-:W-:Y:S02]  /*0600*/  CS2R R6, SRZ ;  /* 0x0000000000067805 */ /* 0x000fe4000001ff00 */
[----:B0---4-:R-:W-:-:S04]  /*0610*/  CS2R R10, SRZ ;  /* 0x00000000000a7805 */ /* 0x011fc8000001ff00 */
[----:B------:R-:W2:Y:S01]  /*0620*/  @P0 LDG.E.128 R4, desc[UR4][R12.64+0x80000] ;  /* 0x080000040c040981 */ /* 0x000ea2000c1e1d00 */
[----:B------:R-:W-:Y:S01]  /*0630*/  IMAD.WIDE R26, R9, 0x4, R28 ;  /* 0x00000004091a7825 */ /* 0x000fe200078e021c */
[----:B------:R-:W-:-:S04]  /*0640*/  CS2R R8, SRZ ;  /* 0x0000000000087805 */ /* 0x000fc8000001ff00 */
[----:B------:R1:W4:Y:S02]  /*0650*/  LDG.E.EL R22, desc[UR4][R26.64] ;  /* 0x000000041a167981 */ /* 0x000324000c2e1900 */
[----:B-1----:R-:W-:-:S05]  /*0660*/  IMAD.WIDE R26, R14, 0x4, R18 ;  /* 0x000000040e1a7825 */ /* 0x002fca00078e0212 */
[----:B------:R0:W3:Y:S01]  /*0670*/  @!P3 LDG.E.128 R8, desc[UR4][R26.64] ;  /* 0x000000041a08b981 */ /* 0x0000e2000c1e1d00 */
[C---:B------:R-:W-:Y:S02]  /*0680*/  ISETP.GT.AND P1, PT, R25.reuse, 0x7b, PT ;  /* 0x0000007b1900780c */ /* 0x040fe40003f24270 */
[----:B------:R-:W-:Y:S01]  /*0690*/  ISETP.GE.AND P2, PT, R25, 0x7c, PT ;  /* 0x0000007c1900780c */ /* 0x000fe20003f46270 */
[----:B------:R-:W-:Y:S01]  /*06a0*/  IMAD.WIDE R18, R15, 0x4, R18 ;  /* 0x000000040f127825 */ /* 0x000fe200078e0212 */
[----:B------:R-:W-:Y:S02]  /*06b0*/  CS2R R12, SRZ ;  /* 0x00000000000c7805 */ /* 0x000fe4000001ff00 */
[----:B------:R-:W-:Y:S02]  /*06c0*/  CS2R R14, SRZ ;  /* 0x00000000000e7805 */ /* 0x000fe4000001ff00 */
[----:B0-----:R-:W-:-:S04]  /*06d0*/  LEA R26, P4, R16, UR6, 0x2 ;  /* 0x00000006101a7c11 */ /* 0x001fc8000f8810ff */
[----:B------:R-:W-:Y:S02]  /*06e0*/  LEA.HI.X R27, R16, UR7, R17, 0x2, P4 ;  /* 0x00000007101b7c11 */ /* 0x000fe4000a0f1411 */
[----:B------:R-:W-:Y:S01]  /*06f0*/  @P1 IADD3 R26, P4, R26, -0x1000000, RZ ;  /* 0xff0000001a1a1810 */ /* 0x000fe20007f9e0ff */
[----:B------:R0:W4:Y:S01]  /*0700*/  @!P2 LDG.E.128 R12, desc[UR4][R18.64] ;  /* 0x00000004120ca981 */ /* 0x000122000c1e1d00 */
[----:B------:R-:W-:Y:S02]  /*0710*/  CS2R R16, SRZ ;  /* 0x0000000000107805 */ /* 0x000fe4000001ff00 */
[----:B------:R-:W-:Y:S02]  /*0720*/  @P1 IADD3.X R27, R27, -0x1, RZ, P4, !PT ;  /* 0xffffffff1b1b1810 */ /* 0x000fe400027fe4ff */
[----:B0-----:R-:W-:-:S06]  /*0730*/  CS2R R18, SRZ ;  /* 0x0000000000127805 */ /* 0x001fcc000001ff00 */
[----:B------:R-:W5:Y:S01]  /*0740*/  @P1 LDG.E.128 R16, desc[UR4][R26.64+0x80000] ;  /* 0x080000041a101981 */ /* 0x000f62000c1e1d00 */
[----:B------:R-:W-:-:S05]  /*0750*/  IMAD.WIDE R28, R25, 0x4, R28 ;  /* 0x00000004191c7825 */ /* 0x000fca00078e021c */
[----:B------:R0:W5:Y:S01]  /*0760*/  LDG.E.EL R25, desc[UR4][R28.64] ;  /* 0x000000041c197981 */ /* 0x000162000c2e1900 */
[----:B--2---:R-:W-:Y:S02]  /*0770*/  SEL R4, R4, RZ, P0 ;  /* 0x000000ff04047207 */ /* 0x004fe40000000000 */
[----:B0-----:R-:W-:Y:S02]  /*0780*/  SEL R28, R7, RZ, P0 ;  /* 0x000000ff071c7207 */ /* 0x001fe40000000000 */
[----:B------:R-:W-:Y:S02]  /*0790*/  SEL R6, R6, RZ, P0 ;  /* 0x000000ff06067207 */ /* 0x000fe40000000000 */
[----:B---3--:R-:W-:-:S04]  /*07a0*/  SEL R8, R8, RZ, !P3 ;  /* 0x000000ff08087207 */ /* 0x008fc80005800000 */
[----:B------:R-:W-:Y:S02]  /*07b0*/  SEL R4, R8, R4, !P3 ;  /* 0x0000000408047207 */ /* 0x000fe40005800000 */
[----:B------:R-:W-:Y:S02]  /*07c0*/  SEL R8, R5, RZ, P0 ;  /* 0x000000ff05087207 */ /* 0x000fe40000000000 */
[----:B------:R-:W-:Y:S02]  /*07d0*/  SEL R5, R9, RZ, !P3 ;  /* 0x000000ff09057207 */ /* 0x000fe40005800000 */
[----:B------:R-:W-:Y:S02]  /*07e0*/  SEL R7, R11, RZ, !P3 ;  /* 0x000000ff0b077207 */ /* 0x000fe40005800000 */
[----:B------:R-:W-:Y:S02]  /*07f0*/  SEL R9, R10, RZ, !P3 ;  /* 0x000000ff0a097207 */ /* 0x000fe40005800000 */
[----:B------:R-:W-:-:S02]  /*0800*/  SEL R5, R5, R8, !P3 ;  /* 0x0000000805057207 */ /* 0x000fc40005800000 */
[----:B------:R-:W-:Y:S02]  /*0810*/  SEL R7, R7, R28, !P3 ;  /* 0x0000001c07077207 */ /* 0x000fe40005800000 */
[----:B------:R-:W-:Y:S01]  /*0820*/  SEL R6, R9, R6, !P3 ;  /* 0x0000000609067207 */ /* 0x000fe20005800000 */
[C---:B------:R-:W-:Y:S01]  /*0830*/  FADD R10, -R24.reuse, R5 ;  /* 0x00000005180a7221 */ /* 0x040fe20000000100 */
[C---:B------:R-:W-:Y:S01]  /*0840*/  FADD R8, -R24.reuse, R4 ;  /* 0x0000000418087221 */ /* 0x040fe20000000100 */
[C---:B------:R-:W-:Y:S02]  /*0850*/  FADD R28, -R24.reuse, R7 ;  /* 0x00000007181c7221 */ /* 0x040fe40000000100 */
[----:B------:R-:W-:Y:S01]  /*0860*/  FADD R26, -R24, R6 ;  /* 0x00000006181a7221 */ /* 0x000fe20000000100 */
[C---:B------:R-:W-:Y:S02]  /*0870*/  FMUL R24, R23.reuse, R10 ;  /* 0x0000000a17187220 */ /* 0x040fe40000400000 */
[----:B------:R-:W0:Y:S01]  /*0880*/  LDC.64 R10, c[0x0][0x240] ;  /* 0x00009000ff0a7b82 */ /* 0x000e220000000a00 */
[C---:B------:R-:W-:Y:S01]  /*0890*/  FMUL R29, R23.reuse, R28 ;  /* 0x0000001c171d7220 */ /* 0x040fe20000400000 */
[C---:B------:R-:W-:Y:S01]  /*08a0*/  FMUL R27, R23.reuse, R26 ;  /* 0x0000001a171b7220 */ /* 0x040fe20000400000 */
[----:B------:R-:W-:Y:S01]  /*08b0*/  FMUL R23, R23, R8 ;  /* 0x0000000817177220 */ /* 0x000fe20000400000 */
[----:B----4-:R-:W-:-:S02]  /*08c0*/  SEL R12, R12, RZ, !P2 ;  /* 0x000000ff0c0c7207 */ /* 0x010fc40005000000 */
[----:B------:R-:W-:Y:S02]  /*08d0*/  SEL R13, R13, RZ, !P2 ;  /* 0x000000ff0d0d7207 */ /* 0x000fe40005000000 */
[----:B------:R-:W1:Y:S01]  /*08e0*/  LDC.64 R8, c[0x0][0x248] ;  /* 0x00009200ff087b82 */ /* 0x000e620000000a00 */
[----:B------:R-:W-:Y:S02]  /*08f0*/  SEL R14, R14, RZ, !P2 ;  /* 0x000000ff0e0e7207 */ /* 0x000fe40005000000 */
[----:B-----5:R-:W-:Y:S02]  /*0900*/  @P2 SEL R12, R16, RZ, P1 ;  /* 0x000000ff100c2207 */ /* 0x020fe40000800000 */
[----:B------:R-:W-:Y:S02]  /*0910*/  @P2 SEL R13, R17, RZ, P1 ;  /* 0x000000ff110d2207 */ /* 0x000fe40000800000 */
[----:B------:R-:W-:Y:S02]  /*0920*/  SEL R15, R15, RZ, !P2 ;  /* 0x000000ff0f0f7207 */ /* 0x000fe40005000000 */
[----:B------:R-:W-:-:S02]  /*0930*/  @P2 SEL R14, R18, RZ, P1 ;  /* 0x000000ff120e2207 */ /* 0x000fc40000800000 */
[----:B------:R-:W-:Y:S01]  /*0940*/  @P2 SEL R15, R19, RZ, P1 ;  /* 0x000000ff130f2207 */ /* 0x000fe20000800000 */
[C-C-:B------:R-:W-:Y:S01]  /*0950*/  FFMA R24, R3.reuse, R24, R22.reuse ;  /* 0x0000001803187223 */ /* 0x140fe20000000016 */
[C-C-:B------:R-:W-:Y:S01]  /*0960*/  FFMA R23, R3.reuse, R23, R22.reuse ;  /* 0x0000001703177223 */ /* 0x140fe20000000016 */
[C-C-:B------:R-:W-:Y:S01]  /*0970*/  FFMA R27, R3.reuse, R27, R22.reuse ;  /* 0x0000001b031b7223 */ /* 0x140fe20000000016 */
[----:B------:R-:W-:Y:S01]  /*0980*/  FFMA R29, R3, R29, R22 ;  /* 0x0000001d031d7223 */ /* 0x000fe20000000016 */
[C---:B------:R-:W-:Y:S01]  /*0990*/  FADD R17, -R2.reuse, R13 ;  /* 0x0000000d02117221 */ /* 0x040fe20000000100 */
[C---:B------:R-:W-:Y:S01]  /*09a0*/  FADD R3, -R2.reuse, R12 ;  /* 0x0000000c02037221 */ /* 0x040fe20000000100 */
[C---:B------:R-:W-:Y:S01]  /*09b0*/  FADD R19, -R2.reuse, R14 ;  /* 0x0000000e02137221 */ /* 0x040fe20000000100 */
[----:B------:R-:W-:Y:S01]  /*09c0*/  FADD R2, -R2, R15 ;  /* 0x0000000f02027221 */ /* 0x000fe20000000100 */
[C---:B------:R-:W-:Y:S01]  /*09d0*/  FMUL R17, R0.reuse, R17 ;  /* 0x0000001100117220 */ /* 0x040fe20000400000 */
[C---:B------:R-:W-:Y:S01]  /*09e0*/  FMUL R16, R0.reuse, R3 ;  /* 0x0000000300107220 */ /* 0x040fe20000400000 */
[C---:B------:R-:W-:Y:S01]  /*09f0*/  FMUL R18, R0.reuse, R19 ;  /* 0x0000001300127220 */ /* 0x040fe20000400000 */
[----:B------:R-:W-:Y:S01]  /*0a00*/  FMUL R2, R0, R2 ;  /* 0x0000000200027220 */ /* 0x000fe20000400000 */
[C-C-:B------:R-:W-:Y:S01]  /*0a10*/  FFMA R17, R20.reuse, R17, R25.reuse ;  /* 0x0000001114117223 */ /* 0x140fe20000000019 */
[C-C-:B------:R-:W-:Y:S01]  /*0a20*/  FFMA R0, R20.reuse, R16, R25.reuse ;  /* 0x0000001014007223 */ /* 0x140fe20000000019 */
[C-C-:B------:R-:W-:Y:S01]  /*0a30*/  FFMA R18, R20.reuse, R18, R25.reuse ;  /* 0x0000001214127223 */ /* 0x140fe20000000019 */
[----:B------:R-:W-:Y:S01]  /*0a40*/  FFMA R19, R20, R2, R25 ;  /* 0x0000000214137223 */ /* 0x000fe20000000019 */
[----:B------:R-:W-:Y:S01]  /*0a50*/  FSETP.GEU.AND P6, PT, R29, RZ, PT ;  /* 0x000000ff1d00720b */ /* 0x000fe20003fce000 */
[----:B0-----:R-:W-:Y:S01]  /*0a60*/  IMAD.WIDE R2, R21, 0x4, R10 ;  /* 0x0000000415027825 */ /* 0x001fe200078e020a */
[----:B------:R-:W-:-:S02]  /*0a70*/  FSETP.GEU.AND P0, PT, R27, RZ, PT ;  /* 0x000000ff1b00720b */ /* 0x000fc40003f0e000 */
[----:B------:R-:W-:Y:S02]  /*0a80*/  SEL R11, R29, RZ, P6 ;  /* 0x000000ff1d0b7207 */ /* 0x000fe40003000000 */
[----:B------:R-:W-:Y:S02]  /*0a90*/  FSETP.GEU.AND P1, PT, R24, RZ, PT ;  /* 0x000000ff1800720b */ /* 0x000fe40003f2e000 */
[----:B------:R-:W-:Y:S02]  /*0aa0*/  FSETP.GEU.AND P2, PT, R23, RZ, PT ;  /* 0x000000ff1700720b */ /* 0x000fe40003f4e000 */
[----:B------:R-:W-:Y:S02]  /*0ab0*/  FSETP.GEU.AND P3, PT, R19, RZ, PT ;  /* 0x000000ff1300720b */ /* 0x000fe40003f6e000 */
[----:B------:R-:W-:Y:S02]  /*0ac0*/  FSETP.GEU.AND P4, PT, R18, RZ, PT ;  /* 0x000000ff1200720b */ /* 0x000fe40003f8e000 */
[----:B------:R-:W-:-:S02]  /*0ad0*/  FSETP.GEU.AND P5, PT, R17, RZ, PT ;  /* 0x000000ff1100720b */ /* 0x000fc40003fae000 */
[----:B------:R-:W-:Y:S01]  /*0ae0*/  FSETP.GEU.AND P6, PT, R0, RZ, PT ;  /* 0x000000ff0000720b */ /* 0x000fe20003fce000 */
[----:B-1----:R-:W-:Y:S01]  /*0af0*/  IMAD.WIDE R20, R21, 0x4, R8 ;  /* 0x0000000415147825 */ /* 0x002fe200078e0208 */
[----:B------:R-:W-:Y:S02]  /*0b00*/  SEL R10, R27, RZ, P0 ;  /* 0x000000ff1b0a7207 */ /* 0x000fe40000000000 */
[----:B------:R-:W-:Y:S02]  /*0b10*/  SEL R9, R24, RZ, P1 ;  /* 0x000000ff18097207 */ /* 0x000fe40000800000 */
[----:B------:R-:W-:Y:S02]  /*0b20*/  SEL R8, R23, RZ, P2 ;  /* 0x000000ff17087207 */ /* 0x000fe40001000000 */
[----:B------:R-:W-:Y:S02]  /*0b30*/  SEL R19, R19, RZ, P3 ;  /* 0x000000ff13137207 */ /* 0x000fe40001800000 */
[----:B------:R-:W-:-:S02]  /*0b40*/  SEL R18, R18, RZ, P4 ;  /* 0x000000ff12127207 */ /* 0x000fc40002000000 */
[----:B------:R-:W-:Y:S02]  /*0b50*/  SEL R17, R17, RZ, P5 ;  /* 0x000000ff11117207 */ /* 0x000fe40002800000 */
[----:B------:R-:W-:Y:S01]  /*0b60*/  SEL R16, R0, RZ, P6 ;  /* 0x000000ff00107207 */ /* 0x000fe20003000000 */
[----:B------:R-:W-:Y:S04]  /*0b70*/  STG.E.128 desc[UR4][R2.64], R4 ;  /* 0x0000000402007986 */ /* 0x000fe8000c101d04 */
[----:B------:R-:W-:Y:S04]  /*0b80*/  STG.E.128 desc[UR4][R2.64+0x800], R12 ;  /* 0x0008000c02007986 */ /* 0x000fe8000c101d04 */
[----:B------:R-:W-:Y:S04]  /*0b90*/  STG.E.128 desc[UR4][R20.64], R8 ;  /* 0x0000000814007986 */ /* 0x000fe8000c101d04 */
[----:B------:R-:W-:Y:S01]  /*0ba0*/  STG.E.128 desc[UR4][R20.64+0x800], R16 ;  /* 0x0008001014007986 */ /* 0x000fe2000c101d04 */
[----:B------:R-:W-:Y:S05]  /*0bb0*/  EXIT ;  /* 0x000000000000794d */ /* 0x000fea0003800000 */
.L_x_0:
[----:B------:R-:W-:-:S00]  /*0bc0*/  BRA `(.L_x_0) ;  /* 0xfffffffc00fc7947 */ /* 0x000fc0000383ffff */
[----:B------:R-:W-:-:S00]  /*0bd0*/  NOP ;  /* 0x0000000000007918 */ /* 0x000fc00000000000 */
        /* <DEDUP_REMOVED lines=10> */
.L_x_1:


//--------------------- .nv.global.init           --------------------------
	.section	.nv.global.init,"aw",@progbits
.nv.global.init:
	.type		_$_str,@object
	.size		_$_str,(_$_str_$_2 - _$_str)
_$_str:
        /*0000*/ 	.byte	0x5f, 0x5f, 0x43, 0x55, 0x44, 0x41, 0x5f, 0x46, 0x54, 0x5a, 0x00
	.type		_$_str_$_2,@object
	.size		_$_str_$_2,(.L_1 - _$_str_$_2)
_$_str_$_2:
        /*000b*/ 	.byte	0x5f, 0x5f, 0x43, 0x55, 0x44, 0x41, 0x5f, 0x50, 0x52, 0x45, 0x43, 0x5f, 0x53, 0x51, 0x52, 0x54
        /*001b*/ 	.byte	0x00
.L_1:


//--------------------- .nv.constant0.triton_poi_fused__native_batch_norm_legit_no_training_cat_relu_10 --------------------------
	.section	.nv.constant0.triton_poi_fused__native_batch_norm_legit_no_training_cat_relu_10,"a",@progbits
	.sectionflags	@""
	.align	4
.nv.constant0.triton_poi_fused__native_batch_norm_legit_no_training_cat_relu_10:
	.zero		596
